//
// Generated by NVIDIA NVVM Compiler
//
// Compiler Build ID: CL-36424714
// Cuda compilation tools, release 13.0, V13.0.88
// Based on NVVM 20.0.0
//

.version 9.0
.target sm_100
.address_size 64

	// .globl	_Z9fftkernelP7Complexii
.extern .shared .align 16 .b8 s_data[];
.global .align 4 .b8 __cudart_i2opi_f[24] = {65, 144, 67, 60, 153, 149, 98, 219, 192, 221, 52, 245, 209, 87, 39, 252, 41, 21, 68, 78, 110, 131, 249, 162};

.visible .entry _Z9fftkernelP7Complexii(
	.param .u64 .ptr .align 1 _Z9fftkernelP7Complexii_param_0,
	.param .u32 _Z9fftkernelP7Complexii_param_1,
	.param .u32 _Z9fftkernelP7Complexii_param_2
)
{
	.local .align 4 .b8 	__local_depot0[28];
	.reg .b64 	%SP;
	.reg .b64 	%SPL;
	.reg .pred 	%p<19>;
	.reg .b32 	%r<108>;
	.reg .b32 	%f<68>;
	.reg .b64 	%rd<42>;
	.reg .b64 	%fd<5>;

	mov.u64 	%SPL, __local_depot0;
	ld.param.u64 	%rd14, [_Z9fftkernelP7Complexii_param_0];
	ld.param.u32 	%r34, [_Z9fftkernelP7Complexii_param_1];
	cvta.to.global.u64 	%rd15, %rd14;
	add.u64 	%rd1, %SPL, 0;
	add.u64 	%rd2, %SPL, 0;
	mov.u32 	%r35, %ctaid.x;
	mov.u32 	%r1, %tid.x;
	mad.lo.s32 	%r36, %r34, %r35, %r1;
	shl.b32 	%r37, %r1, 3;
	mov.u32 	%r38, s_data;
	add.s32 	%r2, %r38, %r37;
	mul.wide.s32 	%rd18, %r36, 8;
	add.s64 	%rd3, %rd15, %rd18;
	ld.global.f32 	%f11, [%rd3];
	ld.global.f32 	%f12, [%rd3+4];
	st.shared.v2.f32 	[%r2], {%f11, %f12};
	bar.sync 	0;
	brev.b32 	%r39, %r34;
	bfind.shiftamt.u32 	%r3, %r39;
	add.s32 	%r40, %r3, 1;
	setp.lt.s32 	%p1, %r40, 2;
	@%p1 bra 	$L__BB0_19;
	mov.b32 	%r99, 1;
	mov.u64 	%rd29, __cudart_i2opi_f;
$L__BB0_2:
	mov.u32 	%r4, %r99;
	mov.b32 	%r42, 1;
	shl.b32 	%r43, %r42, %r4;
	shr.u32 	%r44, %r43, 1;
	add.s32 	%r45, %r44, -1;
	and.b32  	%r5, %r45, %r1;
	cvt.rn.f32.u32 	%f13, %r5;
	mul.f32 	%f14, %f13, 0fC0C90FDB;
	cvt.rn.f32.s32 	%f15, %r43;
	div.rn.f32 	%f1, %f14, %f15;
	mul.f32 	%f16, %f1, 0f3F22F983;
	cvt.rni.s32.f32 	%r107, %f16;
	cvt.rn.f32.s32 	%f17, %r107;
	fma.rn.f32 	%f18, %f17, 0fBFC90FDA, %f1;
	fma.rn.f32 	%f19, %f17, 0fB3A22168, %f18;
	fma.rn.f32 	%f67, %f17, 0fA7C234C5, %f19;
	abs.f32 	%f3, %f1;
	setp.ltu.f32 	%p2, %f3, 0f47CE4780;
	mov.u32 	%r103, %r107;
	mov.f32 	%f66, %f67;
	@%p2 bra 	$L__BB0_10;
	setp.neu.f32 	%p3, %f3, 0f7F800000;
	@%p3 bra 	$L__BB0_5;
	mov.f32 	%f22, 0f00000000;
	mul.rn.f32 	%f66, %f1, %f22;
	mov.b32 	%r103, 0;
	bra.uni 	$L__BB0_10;
$L__BB0_5:
	mov.b32 	%r7, %f1;
	shl.b32 	%r47, %r7, 8;
	or.b32  	%r8, %r47, -2147483648;
	mov.b64 	%rd40, 0;
	mov.b32 	%r100, 0;
	mov.u64 	%rd38, %rd29;
	mov.u64 	%rd39, %rd2;
$L__BB0_6:
	.pragma "nounroll";
	ld.global.nc.u32 	%r48, [%rd38];
	mad.wide.u32 	%rd21, %r48, %r8, %rd40;
	shr.u64 	%rd40, %rd21, 32;
	st.local.u32 	[%rd39], %rd21;
	add.s32 	%r100, %r100, 1;
	add.s64 	%rd39, %rd39, 4;
	add.s64 	%rd38, %rd38, 4;
	setp.ne.s32 	%p4, %r100, 6;
	@%p4 bra 	$L__BB0_6;
	shr.u32 	%r49, %r7, 23;
	st.local.u32 	[%rd2+24], %rd40;
	and.b32  	%r11, %r49, 31;
	and.b32  	%r50, %r49, 224;
	add.s32 	%r51, %r50, -128;
	shr.u32 	%r52, %r51, 5;
	mul.wide.u32 	%rd22, %r52, 4;
	sub.s64 	%rd10, %rd2, %rd22;
	ld.local.u32 	%r101, [%rd10+24];
	ld.local.u32 	%r102, [%rd10+20];
	setp.eq.s32 	%p5, %r11, 0;
	@%p5 bra 	$L__BB0_9;
	shf.l.wrap.b32 	%r101, %r102, %r101, %r11;
	ld.local.u32 	%r53, [%rd10+16];
	shf.l.wrap.b32 	%r102, %r53, %r102, %r11;
$L__BB0_9:
	shr.u32 	%r54, %r101, 30;
	shf.l.wrap.b32 	%r55, %r102, %r101, 2;
	shl.b32 	%r56, %r102, 2;
	shr.u32 	%r57, %r55, 31;
	add.s32 	%r58, %r57, %r54;
	neg.s32 	%r59, %r58;
	setp.lt.s32 	%p6, %r7, 0;
	selp.b32 	%r103, %r59, %r58, %p6;
	xor.b32  	%r60, %r55, %r7;
	shr.s32 	%r61, %r55, 31;
	xor.b32  	%r62, %r61, %r55;
	xor.b32  	%r63, %r61, %r56;
	cvt.u64.u32 	%rd23, %r62;
	shl.b64 	%rd24, %rd23, 32;
	cvt.u64.u32 	%rd25, %r63;
	or.b64  	%rd26, %rd24, %rd25;
	cvt.rn.f64.s64 	%fd1, %rd26;
	mul.f64 	%fd2, %fd1, 0d3BF921FB54442D19;
	cvt.rn.f32.f64 	%f20, %fd2;
	neg.f32 	%f21, %f20;
	setp.lt.s32 	%p7, %r60, 0;
	selp.f32 	%f66, %f21, %f20, %p7;
$L__BB0_10:
	setp.ltu.f32 	%p8, %f3, 0f47CE4780;
	add.s32 	%r65, %r103, 1;
	mul.rn.f32 	%f23, %f66, %f66;
	and.b32  	%r66, %r103, 1;
	setp.eq.b32 	%p9, %r66, 1;
	selp.f32 	%f24, %f66, 0f3F800000, %p9;
	fma.rn.f32 	%f25, %f23, %f24, 0f00000000;
	fma.rn.f32 	%f26, %f23, 0f37CBAC00, 0fBAB607ED;
	selp.f32 	%f27, 0fB94D4153, %f26, %p9;
	selp.f32 	%f28, 0f3C0885E4, 0f3D2AAABB, %p9;
	fma.rn.f32 	%f29, %f27, %f23, %f28;
	selp.f32 	%f30, 0fBE2AAAA8, 0fBEFFFFFF, %p9;
	fma.rn.f32 	%f31, %f29, %f23, %f30;
	fma.rn.f32 	%f32, %f31, %f25, %f24;
	and.b32  	%r67, %r65, 2;
	setp.eq.s32 	%p10, %r67, 0;
	mov.f32 	%f33, 0f00000000;
	sub.f32 	%f34, %f33, %f32;
	selp.f32 	%f7, %f32, %f34, %p10;
	@%p8 bra 	$L__BB0_18;
	setp.neu.f32 	%p11, %f3, 0f7F800000;
	@%p11 bra 	$L__BB0_13;
	mov.f32 	%f37, 0f00000000;
	mul.rn.f32 	%f67, %f1, %f37;
	mov.b32 	%r107, 0;
	bra.uni 	$L__BB0_18;
$L__BB0_13:
	mov.b32 	%r20, %f1;
	shl.b32 	%r69, %r20, 8;
	or.b32  	%r21, %r69, -2147483648;
	mov.b64 	%rd41, 0;
	mov.b32 	%r104, 0;
$L__BB0_14:
	.pragma "nounroll";
	mul.wide.u32 	%rd28, %r104, 4;
	add.s64 	%rd30, %rd29, %rd28;
	ld.global.nc.u32 	%r70, [%rd30];
	mad.wide.u32 	%rd31, %r70, %r21, %rd41;
	shr.u64 	%rd41, %rd31, 32;
	add.s64 	%rd32, %rd1, %rd28;
	st.local.u32 	[%rd32], %rd31;
	add.s32 	%r104, %r104, 1;
	setp.ne.s32 	%p12, %r104, 6;
	@%p12 bra 	$L__BB0_14;
	shr.u32 	%r71, %r20, 23;
	st.local.u32 	[%rd1+24], %rd41;
	and.b32  	%r24, %r71, 31;
	and.b32  	%r72, %r71, 224;
	add.s32 	%r73, %r72, -128;
	shr.u32 	%r74, %r73, 5;
	mul.wide.u32 	%rd33, %r74, 4;
	sub.s64 	%rd13, %rd1, %rd33;
	ld.local.u32 	%r105, [%rd13+24];
	ld.local.u32 	%r106, [%rd13+20];
	setp.eq.s32 	%p13, %r24, 0;
	@%p13 bra 	$L__BB0_17;
	shf.l.wrap.b32 	%r105, %r106, %r105, %r24;
	ld.local.u32 	%r75, [%rd13+16];
	shf.l.wrap.b32 	%r106, %r75, %r106, %r24;
$L__BB0_17:
	shr.u32 	%r76, %r105, 30;
	shf.l.wrap.b32 	%r77, %r106, %r105, 2;
	shl.b32 	%r78, %r106, 2;
	shr.u32 	%r79, %r77, 31;
	add.s32 	%r80, %r79, %r76;
	neg.s32 	%r81, %r80;
	setp.lt.s32 	%p14, %r20, 0;
	selp.b32 	%r107, %r81, %r80, %p14;
	xor.b32  	%r82, %r77, %r20;
	shr.s32 	%r83, %r77, 31;
	xor.b32  	%r84, %r83, %r77;
	xor.b32  	%r85, %r83, %r78;
	cvt.u64.u32 	%rd34, %r84;
	shl.b64 	%rd35, %rd34, 32;
	cvt.u64.u32 	%rd36, %r85;
	or.b64  	%rd37, %rd35, %rd36;
	cvt.rn.f64.s64 	%fd3, %rd37;
	mul.f64 	%fd4, %fd3, 0d3BF921FB54442D19;
	cvt.rn.f32.f64 	%f35, %fd4;
	neg.f32 	%f36, %f35;
	setp.lt.s32 	%p15, %r82, 0;
	selp.f32 	%f67, %f36, %f35, %p15;
$L__BB0_18:
	mul.rn.f32 	%f38, %f67, %f67;
	and.b32  	%r87, %r107, 1;
	setp.eq.b32 	%p16, %r87, 1;
	selp.f32 	%f39, 0f3F800000, %f67, %p16;
	fma.rn.f32 	%f40, %f38, %f39, 0f00000000;
	fma.rn.f32 	%f41, %f38, 0f37CBAC00, 0fBAB607ED;
	selp.f32 	%f42, %f41, 0fB94D4153, %p16;
	selp.f32 	%f43, 0f3D2AAABB, 0f3C0885E4, %p16;
	fma.rn.f32 	%f44, %f42, %f38, %f43;
	selp.f32 	%f45, 0fBEFFFFFF, 0fBE2AAAA8, %p16;
	fma.rn.f32 	%f46, %f44, %f38, %f45;
	fma.rn.f32 	%f47, %f46, %f40, %f39;
	and.b32  	%r88, %r107, 2;
	setp.eq.s32 	%p17, %r88, 0;
	mov.f32 	%f48, 0f00000000;
	sub.f32 	%f49, %f48, %f47;
	selp.f32 	%f50, %f47, %f49, %p17;
	mov.b32 	%r89, -1;
	shl.b32 	%r90, %r89, %r4;
	and.b32  	%r91, %r90, %r1;
	add.s32 	%r92, %r5, %r91;
	shl.b32 	%r93, %r92, 3;
	add.s32 	%r95, %r38, %r93;
	ld.shared.v2.f32 	{%f51, %f52}, [%r95];
	mov.b32 	%r96, 4;
	shl.b32 	%r97, %r96, %r4;
	add.s32 	%r98, %r95, %r97;
	ld.shared.v2.f32 	{%f53, %f54}, [%r98];
	mul.f32 	%f55, %f7, %f53;
	mul.f32 	%f56, %f54, %f50;
	sub.f32 	%f57, %f55, %f56;
	mul.f32 	%f58, %f53, %f50;
	fma.rn.f32 	%f59, %f7, %f54, %f58;
	bar.sync 	0;
	add.f32 	%f60, %f51, %f57;
	add.f32 	%f61, %f52, %f59;
	st.shared.v2.f32 	[%r95], {%f60, %f61};
	sub.f32 	%f62, %f51, %f57;
	sub.f32 	%f63, %f52, %f59;
	st.shared.v2.f32 	[%r98], {%f62, %f63};
	bar.sync 	0;
	add.s32 	%r99, %r4, 1;
	setp.ne.s32 	%p18, %r4, %r3;
	@%p18 bra 	$L__BB0_2;
$L__BB0_19:
	ld.shared.v2.f32 	{%f64, %f65}, [%r2];
	st.global.f32 	[%rd3], %f64;
	st.global.f32 	[%rd3+4], %f65;
	ret;

}


// ===== COMPILED SASS (sm_100) =====

	.target	sm_100

	.elftype	@"ET_EXEC"


//--------------------- .note.nv.tkinfo           --------------------------
	.section	.note.nv.tkinfo,"",@"SHT_NOTE"
	.sectionflags	@"SHF_NOTE_NV_TKINFO"
	.tkinfo
        /*0018*/ 	.word	0x00000002
        /*0030*/ 	.string	""
        /*0030*/ 	.string	"ptxas"
        /*0030*/ 	.string	"Cuda compilation tools, release 13.0, V13.0.88"
        /*0030*/ 	.string	"Build cuda_13.0.r13.0/compiler.36424714_0"
        /*0030*/ 	.string	"-arch sm_100 -m 64 "



//--------------------- .note.nv.cuinfo           --------------------------
	.section	.note.nv.cuinfo,"",@"SHT_NOTE"
	.sectionflags	@"SHF_NOTE_NV_CUINFO"
        /*0018*/ 	.short	0x0002
        /*001a*/ 	.short	0x0064
        /*001c*/ 	.short	0x0082
	.zero		2


//--------------------- .nv.info                  --------------------------
	.section	.nv.info,"",@"SHT_CUDA_INFO"
	.align	4


	//----- nvinfo : EIATTR_REGCOUNT
	.align		4
        /*0000*/ 	.byte	0x04, 0x2f
        /*0002*/ 	.short	(.L_2 - .L_1)
	.align		4
.L_1:
        /*0004*/ 	.word	index@(_Z9fftkernelP7Complexii)
        /*0008*/ 	.word	0x0000001a


	//----- nvinfo : EIATTR_FRAME_SIZE
	.align		4
.L_2:
        /*000c*/ 	.byte	0x04, 0x11
        /*000e*/ 	.short	(.L_4 - .L_3)
	.align		4
.L_3:
        /*0010*/ 	.word	index@($__internal_0_$__cuda_sm3x_div_rn_noftz_f32_slowpath)
        /*0014*/ 	.word	0x00000020


	//----- nvinfo : EIATTR_FRAME_SIZE
	.align		4
.L_4:
        /*0018*/ 	.byte	0x04, 0x11
        /*001a*/ 	.short	(.L_6 - .L_5)
	.align		4
.L_5:
        /*001c*/ 	.word	index@(_Z9fftkernelP7Complexii)
        /*0020*/ 	.word	0x00000020


	//----- nvinfo : EIATTR_MIN_STACK_SIZE
	.align		4
.L_6:
        /*0024*/ 	.byte	0x04, 0x12
        /*0026*/ 	.short	(.L_8 - .L_7)
	.align		4
.L_7:
        /*0028*/ 	.word	index@(_Z9fftkernelP7Complexii)
        /*002c*/ 	.word	0x00000020
.L_8:


//--------------------- .nv.compat                --------------------------
	.section	.nv.compat,"",@"SHT_CUDA_COMPAT_INFO"
	.align	4
        /*0000*/ 	.byte	0x02, 0x09, 0x00, 0x00, 0x02, 0x02, 0x01, 0x00, 0x02, 0x05, 0x05, 0x00, 0x03, 0x07, 0x01, 0x01
        /*0010*/ 	.byte	0x02, 0x03, 0x00, 0x00, 0x02, 0x06, 0x01, 0x00, 0x04, 0x0b, 0x08, 0x00, 0x01, 0x00, 0x00, 0x00
        /*0020*/ 	.byte	0x00, 0x00, 0x00, 0x00


//--------------------- .nv.info._Z9fftkernelP7Complexii --------------------------
	.section	.nv.info._Z9fftkernelP7Complexii,"",@"SHT_CUDA_INFO"
	.sectionflags	@""
	.align	4


	//----- nvinfo : EIATTR_CUDA_API_VERSION
	.align		4
        /*0000*/ 	.byte	0x04, 0x37
        /*0002*/ 	.short	(.L_10 - .L_9)
.L_9:
        /*0004*/ 	.word	0x00000082


	//----- nvinfo : EIATTR_KPARAM_INFO
	.align		4
.L_10:
        /*0008*/ 	.byte	0x04, 0x17
        /*000a*/ 	.short	(.L_12 - .L_11)
.L_11:
        /*000c*/ 	.word	0x00000000
        /*0010*/ 	.short	0x0002
        /*0012*/ 	.short	0x000c
        /*0014*/ 	.byte	0x00, 0xf0, 0x11, 0x00


	//----- nvinfo : EIATTR_KPARAM_INFO
	.align		4
.L_12:
        /*0018*/ 	.byte	0x04, 0x17
        /*001a*/ 	.short	(.L_14 - .L_13)
.L_13:
        /*001c*/ 	.word	0x00000000
        /*0020*/ 	.short	0x0001
        /*0022*/ 	.short	0x0008
        /*0024*/ 	.byte	0x00, 0xf0, 0x11, 0x00


	//----- nvinfo : EIATTR_KPARAM_INFO
	.align		4
.L_14:
        /*0028*/ 	.byte	0x04, 0x17
        /*002a*/ 	.short	(.L_16 - .L_15)
.L_15:
        /*002c*/ 	.word	0x00000000
        /*0030*/ 	.short	0x0000
        /*0032*/ 	.short	0x0000
        /*0034*/ 	.byte	0x00, 0xf5, 0x21, 0x00


	//----- nvinfo : EIATTR_SPARSE_MMA_MASK
	.align		4
.L_16:
        /*0038*/ 	.byte	0x03, 0x50
        /*003a*/ 	.short	0x0000


	//----- nvinfo : EIATTR_MAXREG_COUNT
	.align		4
        /*003c*/ 	.byte	0x03, 0x1b
        /*003e*/ 	.short	0x00ff


	//----- nvinfo : EIATTR_NUM_BARRIERS
	.align		4
        /*0040*/ 	.byte	0x02, 0x4c
        /*0042*/ 	.byte	0x01
	.zero		1


	//----- nvinfo : EIATTR_MERCURY_ISA_VERSION
	.align		4
        /*0044*/ 	.byte	0x03, 0x5f
        /*0046*/ 	.short	0x0101


	//----- nvinfo : EIATTR_VRC_CTA_INIT_COUNT
	.align		4
        /*0048*/ 	.byte	0x02, 0x4a
	.zero		1
	.zero		1


	//----- nvinfo : EIATTR_EXIT_INSTR_OFFSETS
	.align		4
        /*004c*/ 	.byte	0x04, 0x1c
        /*004e*/ 	.short	(.L_18 - .L_17)


	//   ....[0]....
.L_17:
        /*0050*/ 	.word	0x00000e00


	//----- nvinfo : EIATTR_CRS_STACK_SIZE
	.align		4
.L_18:
        /*0054*/ 	.byte	0x04, 0x1e
        /*0056*/ 	.short	(.L_20 - .L_19)
.L_19:
        /*0058*/ 	.word	0x00000000


	//----- nvinfo : EIATTR_CBANK_PARAM_SIZE
	.align		4
.L_20:
        /*005c*/ 	.byte	0x03, 0x19
        /*005e*/ 	.short	0x0010


	//----- nvinfo : EIATTR_PARAM_CBANK
	.align		4
        /*0060*/ 	.byte	0x04, 0x0a
        /*0062*/ 	.short	(.L_22 - .L_21)
	.align		4
.L_21:
        /*0064*/ 	.word	index@(.nv.constant0._Z9fftkernelP7Complexii)
        /*0068*/ 	.short	0x0380
        /*006a*/ 	.short	0x0010


	//----- nvinfo : EIATTR_SW_WAR
	.align		4
.L_22:
        /*006c*/ 	.byte	0x04, 0x36
        /*006e*/ 	.short	(.L_24 - .L_23)
.L_23:
        /*0070*/ 	.word	0x00000008
.L_24:


//--------------------- .nv.callgraph             --------------------------
	.section	.nv.callgraph,"",@"SHT_CUDA_CALLGRAPH"
	.align	4
	.sectionentsize	8
	.align		4
        /*0000*/ 	.word	0x00000000
	.align		4
        /*0004*/ 	.word	0xffffffff
	.align		4
        /*0008*/ 	.word	0x00000000
	.align		4
        /*000c*/ 	.word	0xfffffffe
	.align		4
        /*0010*/ 	.word	0x00000000
	.align		4
        /*0014*/ 	.word	0xfffffffd
	.align		4
        /*0018*/ 	.word	0x00000000
	.align		4
        /*001c*/ 	.word	0xfffffffc


//--------------------- .nv.constant4             --------------------------
	.section	.nv.constant4,"a",@progbits
	.align	8
	.align		8
.nv.constant4:
        /*0000*/ 	.dword	__cudart_i2opi_f


//--------------------- .text._Z9fftkernelP7Complexii --------------------------
	.section	.text._Z9fftkernelP7Complexii,"ax",@progbits
	.align	128
        .global         _Z9fftkernelP7Complexii
        .type           _Z9fftkernelP7Complexii,@function
        .size           _Z9fftkernelP7Complexii,(.L_x_22 - _Z9fftkernelP7Complexii)
        .other          _Z9fftkernelP7Complexii,@"STO_CUDA_ENTRY STV_DEFAULT"
_Z9fftkernelP7Complexii:
.text._Z9fftkernelP7Complexii:
[----:B------:R-:W0:Y:S01]  /*0000*/  LDC R1, c[0x0][0x37c] ;  /* 0x0000df00ff017b82 */ /* 0x000e220000000800 */
[----:B------:R-:W1:Y:S07]  /*0010*/  S2R R12, SR_TID.X ;  /* 0x00000000000c7919 */ /* 0x000e6e0000002100 */
[----:B------:R-:W1:Y:S01]  /*0020*/  S2UR UR4, SR_CTAID.X ;  /* 0x00000000000479c3 */ /* 0x000e620000002500 */
[----:B------:R-:W2:Y:S01]  /*0030*/  LDCU.64 UR8, c[0x0][0x358] ;  /* 0x00006b00ff0877ac */ /* 0x000ea20008000a00 */
[----:B0-----:R-:W-:-:S06]  /*0040*/  VIADD R1, R1, 0xffffffe0 ;  /* 0xffffffe001017836 */ /* 0x001fcc0000000000 */
[----:B------:R-:W1:Y:S08]  /*0050*/  LDC R11, c[0x0][0x388] ;  /* 0x0000e200ff0b7b82 */ /* 0x000e700000000800 */
[----:B------:R-:W0:Y:S01]  /*0060*/  LDC.64 R6, c[0x0][0x380] ;  /* 0x0000e000ff067b82 */ /* 0x000e220000000a00 */
[----:B-1----:R-:W-:-:S04]  /*0070*/  IMAD R3, R11, UR4, R12 ;  /* 0x000000040b037c24 */ /* 0x002fc8000f8e020c */
[----:B0-----:R-:W-:-:S05]  /*0080*/  IMAD.WIDE R6, R3, 0x8, R6 ;  /* 0x0000000803067825 */ /* 0x001fca00078e0206 */
[----:B--2---:R-:W2:Y:S04]  /*0090*/  LDG.E R2, desc[UR8][R6.64] ;  /* 0x0000000806027981 */ /* 0x004ea8000c1e1900 */
[----:B------:R-:W2:Y:S01]  /*00a0*/  LDG.E R3, desc[UR8][R6.64+0x4] ;  /* 0x0000040806037981 */ /* 0x000ea2000c1e1900 */
[----:B------:R-:W0:Y:S01]  /*00b0*/  BREV R9, R11 ;  /* 0x0000000b00097301 */ /* 0x000e220000000000 */
[----:B------:R-:W1:Y:S01]  /*00c0*/  S2UR UR6, SR_CgaCtaId ;  /* 0x00000000000679c3 */ /* 0x000e620000008800 */
[----:B------:R-:W-:-:S06]  /*00d0*/  UMOV UR4, 0x400 ;  /* 0x0000040000047882 */ /* 0x000fcc0000000000 */
[----:B0-----:R-:W0:Y:S01]  /*00e0*/  FLO.U32.SH R9, R9 ;  /* 0x0000000900097300 */ /* 0x001e2200000e0400 */
[----:B-1----:R-:W-:Y:S01]  /*00f0*/  ULEA UR6, UR6, UR4, 0x18 ;  /* 0x0000000406067291 */ /* 0x002fe2000f8ec0ff */
[----:B0-----:R-:W-:-:S05]  /*0100*/  VIADD R0, R9, 0x1 ;  /* 0x0000000109007836 */ /* 0x001fca0000000000 */
[----:B------:R-:W-:Y:S02]  /*0110*/  LEA R5, R12, UR6, 0x3 ;  /* 0x000000060c057c11 */ /* 0x000fe4000f8e18ff */
[----:B------:R-:W-:-:S03]  /*0120*/  ISETP.GE.AND P0, PT, R0, 0x2, PT ;  /* 0x000000020000780c */ /* 0x000fc60003f06270 */
[----:B--2---:R0:W-:Y:S01]  /*0130*/  STS.64 [R5], R2 ;  /* 0x0000000205007388 */ /* 0x0041e20000000a00 */
[----:B------:R-:W-:Y:S09]  /*0140*/  BAR.SYNC.DEFER_BLOCKING 0x0 ;  /* 0x0000000000007b1d */ /* 0x000ff20000010000 */
[----:B------:R-:W-:Y:S05]  /*0150*/  @!P0 BRA `(.L_x_0) ;  /* 0x0000000c001c8947 */ /* 0x000fea0003800000 */
[----:B------:R-:W-:-:S05]  /*0160*/  UMOV UR7, 0x1 ;  /* 0x0000000100077882 */ /* 0x000fca0000000000 */
.L_x_9:
[----:B------:R-:W-:Y:S01]  /*0170*/  UMOV UR4, 0x1 ;  /* 0x0000000100047882 */ /* 0x000fe20000000000 */
[----:B------:R-:W-:Y:S01]  /*0180*/  BSSY.RECONVERGENT B0, `(.L_x_1) ;  /* 0x0000012000007945 */ /* 0x000fe20003800200 */
[----:B------:R-:W-:-:S06]  /*0190*/  USHF.L.U32 UR4, UR4, UR7, URZ ;  /* 0x0000000704047299 */ /* 0x000fcc00080006ff */
[----:B-1----:R-:W-:Y:S01]  /*01a0*/  I2FP.F32.S32 R11, UR4 ;  /* 0x00000004000b7c45 */ /* 0x002fe20008201400 */
[----:B------:R-:W-:-:S03]  /*01b0*/  ULEA.HI UR4, UR4, 0xffffffff, URZ, 0x1f ;  /* 0xffffffff04047891 */ /* 0x000fc6000f8ff8ff */
[----:B0-----:R-:W0:Y:S03]  /*01c0*/  MUFU.RCP R2, R11 ;  /* 0x0000000b00027308 */ /* 0x001e260000001000 */
[----:B------:R-:W-:-:S04]  /*01d0*/  LOP3.LUT R13, R12, UR4, RZ, 0xc0, !PT ;  /* 0x000000040c0d7c12 */ /* 0x000fc8000f8ec0ff */
[----:B------:R-:W-:-:S05]  /*01e0*/  I2FP.F32.U32 R0, R13 ;  /* 0x0000000d00007245 */ /* 0x000fca0000201000 */
[----:B------:R-:W-:-:S04]  /*01f0*/  FMUL R0, R0, -6.2831854820251464844 ;  /* 0xc0c90fdb00007820 */ /* 0x000fc80000400000 */
[----:B------:R-:W1:Y:S01]  /*0200*/  FCHK P0, R0, R11 ;  /* 0x0000000b00007302 */ /* 0x000e620000000000 */
[----:B0-----:R-:W-:-:S04]  /*0210*/  FFMA R3, -R11, R2, 1 ;  /* 0x3f8000000b037423 */ /* 0x001fc80000000102 */
[----:B------:R-:W-:-:S04]  /*0220*/  FFMA R3, R2, R3, R2 ;  /* 0x0000000302037223 */ /* 0x000fc80000000002 */
[----:B------:R-:W-:-:S04]  /*0230*/  FFMA R2, R0, R3, RZ ;  /* 0x0000000300027223 */ /* 0x000fc800000000ff */
[----:B------:R-:W-:-:S04]  /*0240*/  FFMA R15, -R11, R2, R0 ;  /* 0x000000020b0f7223 */ /* 0x000fc80000000100 */
[----:B------:R-:W-:Y:S01]  /*0250*/  FFMA R15, R3, R15, R2 ;  /* 0x0000000f030f7223 */ /* 0x000fe20000000002 */
[----:B-1----:R-:W-:Y:S06]  /*0260*/  @!P0 BRA `(.L_x_2) ;  /* 0x00000000000c8947 */ /* 0x002fec0003800000 */
[----:B------:R-:W-:-:S07]  /*0270*/  MOV R2, 0x290 ;  /* 0x0000029000027802 */ /* 0x000fce0000000f00 */
[----:B------:R-:W-:Y:S05]  /*0280*/  CALL.REL.NOINC `($__internal_0_$__cuda_sm3x_div_rn_noftz_f32_slowpath) ;  /* 0x0000000800e07944 */ /* 0x000fea0003c00000 */
[----:B------:R-:W-:-:S07]  /*0290*/  IMAD.MOV.U32 R15, RZ, RZ, R0 ;  /* 0x000000ffff0f7224 */ /* 0x000fce00078e0000 */
.L_x_2:
[----:B------:R-:W-:Y:S05]  /*02a0*/  BSYNC.RECONVERGENT B0 ;  /* 0x0000000000007941 */ /* 0x000fea0003800200 */
.L_x_1:
[C---:B------:R-:W-:Y:S01]  /*02b0*/  FMUL R0, R15.reuse, 0.63661974668502807617 ;  /* 0x3f22f9830f007820 */ /* 0x040fe20000400000 */
[----:B------:R-:W-:Y:S01]  /*02c0*/  FSETP.GE.AND P0, PT, |R15|, 105615, PT ;  /* 0x47ce47800f00780b */ /* 0x000fe20003f06200 */
[----:B------:R-:W-:Y:S04]  /*02d0*/  BSSY.RECONVERGENT B0, `(.L_x_3) ;  /* 0x0000040000007945 */ /* 0x000fe80003800200 */
[----:B------:R-:W0:Y:S02]  /*02e0*/  F2I.NTZ R0, R0 ;  /* 0x0000000000007305 */ /* 0x000e240000203100 */
[----:B0-----:R-:W-:Y:S01]  /*02f0*/  I2FP.F32.S32 R2, R0 ;  /* 0x0000000000027245 */ /* 0x001fe20000201400 */
[----:B------:R-:W-:-:S04]  /*0300*/  IMAD.MOV.U32 R20, RZ, RZ, R0 ;  /* 0x000000ffff147224 */ /* 0x000fc800078e0000 */
[----:B------:R-:W-:-:S04]  /*0310*/  FFMA R3, R2, -1.5707962512969970703, R15 ;  /* 0xbfc90fda02037823 */ /* 0x000fc8000000000f */
[----:B------:R-:W-:-:S04]  /*0320*/  FFMA R3, R2, -7.5497894158615963534e-08, R3 ;  /* 0xb3a2216802037823 */ /* 0x000fc80000000003 */
[----:B------:R-:W-:-:S04]  /*0330*/  FFMA R19, R2, -5.3903029534742383927e-15, R3 ;  /* 0xa7c234c502137823 */ /* 0x000fc80000000003 */
[----:B------:R-:W-:Y:S01]  /*0340*/  IMAD.MOV.U32 R2, RZ, RZ, R19 ;  /* 0x000000ffff027224 */ /* 0x000fe200078e0013 */
[----:B------:R-:W-:Y:S06]  /*0350*/  @!P0 BRA `(.L_x_4) ;  /* 0x0000000000dc8947 */ /* 0x000fec0003800000 */
[----:B------:R-:W-:-:S13]  /*0360*/  FSETP.NEU.AND P0, PT, |R15|, +INF , PT ;  /* 0x7f8000000f00780b */ /* 0x000fda0003f0d200 */
[----:B------:R-:W-:Y:S01]  /*0370*/  @!P0 FMUL R2, RZ, R15 ;  /* 0x0000000fff028220 */ /* 0x000fe20000400000 */
[----:B------:R-:W-:Y:S01]  /*0380*/  @!P0 IMAD.MOV.U32 R0, RZ, RZ, RZ ;  /* 0x000000ffff008224 */ /* 0x000fe200078e00ff */
[----:B------:R-:W-:Y:S06]  /*0390*/  @!P0 BRA `(.L_x_4) ;  /* 0x0000000000cc8947 */ /* 0x000fec0003800000 */
[----:B------:R-:W-:Y:S01]  /*03a0*/  IMAD.SHL.U32 R2, R15, 0x100, RZ ;  /* 0x000001000f027824 */ /* 0x000fe200078e00ff */
[----:B------:R-:W0:Y:S01]  /*03b0*/  LDCU.64 UR10, c[0x4][URZ] ;  /* 0x01000000ff0a77ac */ /* 0x000e220008000a00 */
[----:B------:R-:W-:Y:S02]  /*03c0*/  IMAD.MOV.U32 R8, RZ, RZ, RZ ;  /* 0x000000ffff087224 */ /* 0x000fe400078e00ff */
[----:B------:R-:W-:Y:S01]  /*03d0*/  IMAD.MOV.U32 R0, RZ, RZ, R1 ;  /* 0x000000ffff007224 */ /* 0x000fe200078e0001 */
[----:B------:R-:W-:Y:S01]  /*03e0*/  LOP3.LUT R21, R2, 0x80000000, RZ, 0xfc, !PT ;  /* 0x8000000002157812 */ /* 0x000fe200078efcff */
[----:B------:R-:W-:Y:S01]  /*03f0*/  UMOV UR5, URZ ;  /* 0x000000ff00057c82 */ /* 0x000fe20008000000 */
[----:B------:R-:W-:-:S05]  /*0400*/  UMOV UR4, URZ ;  /* 0x000000ff00047c82 */ /* 0x000fca0008000000 */
.L_x_5:
[----:B0-----:R-:W-:Y:S02]  /*0410*/  IMAD.U32 R10, RZ, RZ, UR10 ;  /* 0x0000000aff0a7e24 */ /* 0x001fe4000f8e00ff */
[----:B------:R-:W-:-:S05]  /*0420*/  IMAD.U32 R11, RZ, RZ, UR11 ;  /* 0x0000000bff0b7e24 */ /* 0x000fca000f8e00ff */
[----:B------:R-:W2:Y:S01]  /*0430*/  LDG.E.CONSTANT R2, desc[UR8][R10.64] ;  /* 0x000000080a027981 */ /* 0x000ea2000c1e9900 */
[----:B------:R-:W-:Y:S02]  /*0440*/  UIADD3 UR10, UP0, UPT, UR10, 0x4, URZ ;  /* 0x000000040a0a7890 */ /* 0x000fe4000ff1e0ff */
[----:B------:R-:W-:Y:S02]  /*0450*/  UIADD3 UR4, UPT, UPT, UR4, 0x1, URZ ;  /* 0x0000000104047890 */ /* 0x000fe4000fffe0ff */
[----:B------:R-:W-:Y:S02]  /*0460*/  UIADD3.X UR11, UPT, UPT, URZ, UR11, URZ, UP0, !UPT ;  /* 0x0000000bff0b7290 */ /* 0x000fe400087fe4ff */
[----:B------:R-:W-:Y:S01]  /*0470*/  UISETP.NE.AND UP0, UPT, UR4, 0x6, UPT ;  /* 0x000000060400788c */ /* 0x000fe2000bf05270 */
[----:B--2---:R-:W-:-:S03]  /*0480*/  IMAD.WIDE.U32 R2, R2, R21, RZ ;  /* 0x0000001502027225 */ /* 0x004fc600078e00ff */
[----:B------:R-:W-:-:S04]  /*0490*/  IADD3 R17, P0, PT, R2, R8, RZ ;  /* 0x0000000802117210 */ /* 0x000fc80007f1e0ff */
[----:B------:R-:W-:Y:S01]  /*04a0*/  IADD3.X R8, PT, PT, R3, UR5, RZ, P0, !PT ;  /* 0x0000000503087c10 */ /* 0x000fe200087fe4ff */
[----:B------:R0:W-:Y:S02]  /*04b0*/  STL [R0], R17 ;  /* 0x0000001100007387 */ /* 0x0001e40000100800 */
[----:B0-----:R-:W-:Y:S01]  /*04c0*/  VIADD R0, R0, 0x4 ;  /* 0x0000000400007836 */ /* 0x001fe20000000000 */
[----:B------:R-:W-:Y:S06]  /*04d0*/  BRA.U UP0, `(.L_x_5) ;  /* 0xfffffffd00cc7547 */ /* 0x000fec000b83ffff */
[----:B------:R-:W-:Y:S01]  /*04e0*/  SHF.R.U32.HI R4, RZ, 0x17, R15 ;  /* 0x00000017ff047819 */ /* 0x000fe2000001160f */
[----:B------:R0:W-:Y:S03]  /*04f0*/  STL [R1+0x18], R8 ;  /* 0x0000180801007387 */ /* 0x0001e60000100800 */
[C---:B------:R-:W-:Y:S02]  /*0500*/  LOP3.LUT R0, R4.reuse, 0xe0, RZ, 0xc0, !PT ;  /* 0x000000e004007812 */ /* 0x040fe400078ec0ff */
[----:B------:R-:W-:-:S03]  /*0510*/  LOP3.LUT P0, RZ, R4, 0x1f, RZ, 0xc0, !PT ;  /* 0x0000001f04ff7812 */ /* 0x000fc6000780c0ff */
[----:B------:R-:W-:-:S05]  /*0520*/  VIADD R0, R0, 0xffffff80 ;  /* 0xffffff8000007836 */ /* 0x000fca0000000000 */
[----:B------:R-:W-:-:S05]  /*0530*/  SHF.R.U32.HI R0, RZ, 0x5, R0 ;  /* 0x00000005ff007819 */ /* 0x000fca0000011600 */
[----:B------:R-:W-:-:S05]  /*0540*/  IMAD R14, R0, -0x4, R1 ;  /* 0xfffffffc000e7824 */ /* 0x000fca00078e0201 */
[----:B------:R-:W2:Y:S04]  /*0550*/  LDL R0, [R14+0x18] ;  /* 0x000018000e007983 */ /* 0x000ea80000100800 */
[----:B------:R-:W2:Y:S04]  /*0560*/  LDL R3, [R14+0x14] ;  /* 0x000014000e037983 */ /* 0x000ea80000100800 */
[----:B------:R-:W3:Y:S01]  /*0570*/  @P0 LDL R2, [R14+0x10] ;  /* 0x000010000e020983 */ /* 0x000ee20000100800 */
[----:B------:R-:W-:Y:S01]  /*0580*/  LOP3.LUT R4, R4, 0x1f, RZ, 0xc0, !PT ;  /* 0x0000001f04047812 */ /* 0x000fe200078ec0ff */
[----:B------:R-:W-:Y:S01]  /*0590*/  UMOV UR4, 0x54442d19 ;  /* 0x54442d1900047882 */ /* 0x000fe20000000000 */
[----:B------:R-:W-:-:S02]  /*05a0*/  UMOV UR5, 0x3bf921fb ;  /* 0x3bf921fb00057882 */ /* 0x000fc40000000000 */
[-C--:B--2---:R-:W-:Y:S02]  /*05b0*/  @P0 SHF.L.W.U32.HI R0, R3, R4.reuse, R0 ;  /* 0x0000000403000219 */ /* 0x084fe40000010e00 */
[----:B---3--:R-:W-:Y:S02]  /*05c0*/  @P0 SHF.L.W.U32.HI R3, R2, R4, R3 ;  /* 0x0000000402030219 */ /* 0x008fe40000010e03 */
[----:B------:R-:W-:Y:S02]  /*05d0*/  ISETP.GE.AND P0, PT, R15, RZ, PT ;  /* 0x000000ff0f00720c */ /* 0x000fe40003f06270 */
[C---:B------:R-:W-:Y:S01]  /*05e0*/  SHF.L.W.U32.HI R2, R3.reuse, 0x2, R0 ;  /* 0x0000000203027819 */ /* 0x040fe20000010e00 */
[----:B------:R-:W-:-:S03]  /*05f0*/  IMAD.SHL.U32 R3, R3, 0x4, RZ ;  /* 0x0000000403037824 */ /* 0x000fc600078e00ff */
[----:B------:R-:W-:-:S04]  /*0600*/  SHF.R.S32.HI R4, RZ, 0x1f, R2 ;  /* 0x0000001fff047819 */ /* 0x000fc80000011402 */
[C---:B------:R-:W-:Y:S02]  /*0610*/  LOP3.LUT R10, R4.reuse, R3, RZ, 0x3c, !PT ;  /* 0x00000003040a7212 */ /* 0x040fe400078e3cff */
[----:B------:R-:W-:Y:S02]  /*0620*/  LOP3.LUT R11, R4, R2, RZ, 0x3c, !PT ;  /* 0x00000002040b7212 */ /* 0x000fe400078e3cff */
[----:B------:R-:W-:Y:S02]  /*0630*/  SHF.R.U32.HI R3, RZ, 0x1e, R0 ;  /* 0x0000001eff037819 */ /* 0x000fe40000011600 */
[C---:B------:R-:W-:Y:S02]  /*0640*/  LOP3.LUT R4, R2.reuse, R15, RZ, 0x3c, !PT ;  /* 0x0000000f02047212 */ /* 0x040fe400078e3cff */
[----:B------:R-:W1:Y:S01]  /*0650*/  I2F.F64.S64 R10, R10 ;  /* 0x0000000a000a7312 */ /* 0x000e620000301c00 */
[----:B------:R-:W-:Y:S02]  /*0660*/  LEA.HI R0, R2, R3, RZ, 0x1 ;  /* 0x0000000302007211 */ /* 0x000fe400078f08ff */
[----:B------:R-:W-:-:S03]  /*0670*/  ISETP.GE.AND P1, PT, R4, RZ, PT ;  /* 0x000000ff0400720c */ /* 0x000fc60003f26270 */
[----:B------:R-:W-:-:S04]  /*0680*/  IMAD.MOV R2, RZ, RZ, -R0 ;  /* 0x000000ffff027224 */ /* 0x000fc800078e0a00 */
[----:B------:R-:W-:Y:S01]  /*0690*/  @!P0 IMAD.MOV.U32 R0, RZ, RZ, R2 ;  /* 0x000000ffff008224 */ /* 0x000fe200078e0002 */
[----:B-1----:R-:W-:-:S10]  /*06a0*/  DMUL R16, R10, UR4 ;  /* 0x000000040a107c28 */ /* 0x002fd40008000000 */
[----:B------:R-:W1:Y:S02]  /*06b0*/  F2F.F32.F64 R16, R16 ;  /* 0x0000001000107310 */ /* 0x000e640000301000 */
[----:B01----:R-:W-:-:S07]  /*06c0*/  FSEL R2, -R16, R16, !P1 ;  /* 0x0000001010027208 */ /* 0x003fce0004800100 */
.L_x_4:
[----:B------:R-:W-:Y:S05]  /*06d0*/  BSYNC.RECONVERGENT B0 ;  /* 0x0000000000007941 */ /* 0x000fea0003800200 */
.L_x_3:
[----:B------:R-:W-:Y:S02]  /*06e0*/  IMAD.MOV.U32 R14, RZ, RZ, 0x37cbac00 ;  /* 0x37cbac00ff0e7424 */ /* 0x000fe400078e00ff */
[----:B------:R-:W-:Y:S01]  /*06f0*/  FMUL R3, R2, R2 ;  /* 0x0000000202037220 */ /* 0x000fe20000400000 */
[C---:B------:R-:W-:Y:S01]  /*0700*/  LOP3.LUT R8, R0.reuse, 0x1, RZ, 0xc0, !PT ;  /* 0x0000000100087812 */ /* 0x040fe200078ec0ff */
[----:B------:R-:W-:Y:S01]  /*0710*/  IMAD.MOV.U32 R16, RZ, RZ, 0x3c0885e4 ;  /* 0x3c0885e4ff107424 */ /* 0x000fe200078e00ff */
[----:B------:R-:W-:Y:S01]  /*0720*/  BSSY.RECONVERGENT B0, `(.L_x_6) ;  /* 0x0000044000007945 */ /* 0x000fe20003800200 */
[----:B------:R-:W-:Y:S01]  /*0730*/  FFMA R4, R3, R14, -0.0013887860113754868507 ;  /* 0xbab607ed03047423 */ /* 0x000fe2000000000e */
[----:B------:R-:W-:Y:S01]  /*0740*/  VIADD R0, R0, 0x1 ;  /* 0x0000000100007836 */ /* 0x000fe20000000000 */
[----:B------:R-:W-:Y:S01]  /*0750*/  ISETP.NE.U32.AND P0, PT, R8, 0x1, PT ;  /* 0x000000010800780c */ /* 0x000fe20003f05070 */
[----:B------:R-:W-:-:S03]  /*0760*/  IMAD.MOV.U32 R17, RZ, RZ, 0x3e2aaaa8 ;  /* 0x3e2aaaa8ff117424 */ /* 0x000fc600078e00ff */
[----:B------:R-:W-:Y:S02]  /*0770*/  FSEL R4, R4, -0.00019574658654164522886, P0 ;  /* 0xb94d415304047808 */ /* 0x000fe40000000000 */
[----:B------:R-:W-:Y:S02]  /*0780*/  FSEL R8, R16, 0.041666727513074874878, !P0 ;  /* 0x3d2aaabb10087808 */ /* 0x000fe40004000000 */
[----:B------:R-:W-:Y:S02]  /*0790*/  LOP3.LUT P1, RZ, R0, 0x2, RZ, 0xc0, !PT ;  /* 0x0000000200ff7812 */ /* 0x000fe4000782c0ff */
[----:B------:R-:W-:Y:S01]  /*07a0*/  FSEL R0, R2, 1, !P0 ;  /* 0x3f80000002007808 */ /* 0x000fe20004000000 */
[----:B------:R-:W-:Y:S01]  /*07b0*/  FFMA R4, R3, R4, R8 ;  /* 0x0000000403047223 */ /* 0x000fe20000000008 */
[----:B------:R-:W-:Y:S02]  /*07c0*/  FSEL R21, -R17, -0.4999999701976776123, !P0 ;  /* 0xbeffffff11157808 */ /* 0x000fe40004000100 */
[----:B------:R-:W-:Y:S01]  /*07d0*/  FSETP.GE.AND P0, PT, |R15|, 105615, PT ;  /* 0x47ce47800f00780b */ /* 0x000fe20003f06200 */
[----:B------:R-:W-:-:S02]  /*07e0*/  FFMA R11, R3, R0, RZ ;  /* 0x00000000030b7223 */ /* 0x000fc400000000ff */
[----:B------:R-:W-:-:S04]  /*07f0*/  FFMA R4, R3, R4, R21 ;  /* 0x0000000403047223 */ /* 0x000fc80000000015 */
[----:B------:R-:W-:-:S04]  /*0800*/  FFMA R18, R11, R4, R0 ;  /* 0x000000040b127223 */ /* 0x000fc80000000000 */
[----:B------:R-:W-:Y:S02]  /*0810*/  @P1 FADD R18, RZ, -R18 ;  /* 0x80000012ff121221 */ /* 0x000fe40000000000 */
[----:B------:R-:W-:Y:S05]  /*0820*/  @!P0 BRA `(.L_x_7) ;  /* 0x0000000000cc8947 */ /* 0x000fea0003800000 */
[----:B------:R-:W-:-:S13]  /*0830*/  FSETP.NEU.AND P0, PT, |R15|, +INF , PT ;  /* 0x7f8000000f00780b */ /* 0x000fda0003f0d200 */
[----:B------:R-:W-:Y:S01]  /*0840*/  @!P0 FMUL R19, RZ, R15 ;  /* 0x0000000fff138220 */ /* 0x000fe20000400000 */
[----:B------:R-:W-:Y:S01]  /*0850*/  @!P0 IMAD.MOV.U32 R20, RZ, RZ, RZ ;  /* 0x000000ffff148224 */ /* 0x000fe200078e00ff */
[----:B------:R-:W-:Y:S06]  /*0860*/  @!P0 BRA `(.L_x_7) ;  /* 0x0000000000bc8947 */ /* 0x000fec0003800000 */
[----:B------:R-:W0:Y:S01]  /*0870*/  LDC.64 R2, c[0x4][RZ] ;  /* 0x01000000ff027b82 */ /* 0x000e220000000a00 */
[----:B------:R-:W-:Y:S01]  /*0880*/  IMAD.SHL.U32 R4, R15, 0x100, RZ ;  /* 0x000001000f047824 */ /* 0x000fe200078e00ff */
[----:B------:R-:W-:Y:S01]  /*0890*/  UMOV UR4, URZ ;  /* 0x000000ff00047c82 */ /* 0x000fe20008000000 */
[----:B------:R-:W-:Y:S02]  /*08a0*/  IMAD.MOV.U32 R8, RZ, RZ, RZ ;  /* 0x000000ffff087224 */ /* 0x000fe400078e00ff */
[----:B------:R-:W-:Y:S01]  /*08b0*/  IMAD.MOV.U32 R0, RZ, RZ, RZ ;  /* 0x000000ffff007224 */ /* 0x000fe200078e00ff */
[----:B------:R-:W-:-:S07]  /*08c0*/  LOP3.LUT R23, R4, 0x80000000, RZ, 0xfc, !PT ;  /* 0x8000000004177812 */ /* 0x000fce00078efcff */
.L_x_8:
[----:B0-----:R-:W-:-:S05]  /*08d0*/  IMAD.WIDE.U32 R20, R0, 0x4, R2 ;  /* 0x0000000400147825 */ /* 0x001fca00078e0002 */
[----:B------:R-:W2:Y:S01]  /*08e0*/  LDG.E.CONSTANT R10, desc[UR8][R20.64] ;  /* 0x00000008140a7981 */ /* 0x000ea2000c1e9900 */
[C---:B-1----:R-:W-:Y:S02]  /*08f0*/  IMAD R4, R0.reuse, 0x4, R1 ;  /* 0x0000000400047824 */ /* 0x042fe400078e0201 */
[----:B------:R-:W-:-:S05]  /*0900*/  VIADD R0, R0, 0x1 ;  /* 0x0000000100007836 */ /* 0x000fca0000000000 */
[----:B------:R-:W-:Y:S01]  /*0910*/  ISETP.NE.AND P0, PT, R0, 0x6, PT ;  /* 0x000000060000780c */ /* 0x000fe20003f05270 */
[----:B--2---:R-:W-:-:S03]  /*0920*/  IMAD.WIDE.U32 R10, R10, R23, RZ ;  /* 0x000000170a0a7225 */ /* 0x004fc600078e00ff */
[----:B------:R-:W-:-:S04]  /*0930*/  IADD3 R19, P1, PT, R10, R8, RZ ;  /* 0x000000080a137210 */ /* 0x000fc80007f3e0ff */
[----:B------:R-:W-:Y:S01]  /*0940*/  IADD3.X R8, PT, PT, R11, UR4, RZ, P1, !PT ;  /* 0x000000040b087c10 */ /* 0x000fe20008ffe4ff */
[----:B------:R1:W-:Y:S04]  /*0950*/  STL [R4], R19 ;  /* 0x0000001304007387 */ /* 0x0003e80000100800 */
[----:B------:R-:W-:Y:S05]  /*0960*/  @P0 BRA `(.L_x_8) ;  /* 0xfffffffc00d80947 */ /* 0x000fea000383ffff */
[----:B-1----:R-:W-:Y:S01]  /*0970*/  SHF.R.U32.HI R4, RZ, 0x17, R15 ;  /* 0x00000017ff047819 */ /* 0x002fe2000001160f */
        /* <DEDUP_REMOVED lines=11> */
[----:B------:R-:W-:Y:S01]  /*0a30*/  UMOV UR5, 0x3bf921fb ;  /* 0x3bf921fb00057882 */ /* 0x000fe20000000000 */
[----:B------:R-:W-:-:S02]  /*0a40*/  ISETP.GE.AND P1, PT, R15, RZ, PT ;  /* 0x000000ff0f00720c */ /* 0x000fc40003f26270 */
[-C--:B--2---:R-:W-:Y:S02]  /*0a50*/  @P0 SHF.L.W.U32.HI R0, R3, R4.reuse, R0 ;  /* 0x0000000403000219 */ /* 0x084fe40000010e00 */
[----:B---3--:R-:W-:-:S04]  /*0a60*/  @P0 SHF.L.W.U32.HI R3, R2, R4, R3 ;  /* 0x0000000402030219 */ /* 0x008fc80000010e03 */
[C---:B------:R-:W-:Y:S01]  /*0a70*/  SHF.L.W.U32.HI R2, R3.reuse, 0x2, R0 ;  /* 0x0000000203027819 */ /* 0x040fe20000010e00 */
[----:B------:R-:W-:-:S03]  /*0a80*/  IMAD.SHL.U32 R3, R3, 0x4, RZ ;  /* 0x0000000403037824 */ /* 0x000fc600078e00ff */
[----:B------:R-:W-:Y:S02]  /*0a90*/  SHF.R.S32.HI R4, RZ, 0x1f, R2 ;  /* 0x0000001fff047819 */ /* 0x000fe40000011402 */
[----:B------:R-:W-:Y:S02]  /*0aa0*/  LOP3.LUT R15, R2, R15, RZ, 0x3c, !PT ;  /* 0x0000000f020f7212 */ /* 0x000fe400078e3cff */
[C---:B------:R-:W-:Y:S02]  /*0ab0*/  LOP3.LUT R10, R4.reuse, R3, RZ, 0x3c, !PT ;  /* 0x00000003040a7212 */ /* 0x040fe400078e3cff */
[----:B------:R-:W-:Y:S02]  /*0ac0*/  LOP3.LUT R11, R4, R2, RZ, 0x3c, !PT ;  /* 0x00000002040b7212 */ /* 0x000fe400078e3cff */
[----:B------:R-:W-:Y:S02]  /*0ad0*/  SHF.R.U32.HI R3, RZ, 0x1e, R0 ;  /* 0x0000001eff037819 */ /* 0x000fe40000011600 */
[----:B------:R-:W-:-:S02]  /*0ae0*/  ISETP.GE.AND P0, PT, R15, RZ, PT ;  /* 0x000000ff0f00720c */ /* 0x000fc40003f06270 */
[----:B------:R-:W1:Y:S01]  /*0af0*/  I2F.F64.S64 R10, R10 ;  /* 0x0000000a000a7312 */ /* 0x000e620000301c00 */
[----:B------:R-:W-:-:S05]  /*0b00*/  LEA.HI R20, R2, R3, RZ, 0x1 ;  /* 0x0000000302147211 */ /* 0x000fca00078f08ff */
[----:B------:R-:W-:-:S04]  /*0b10*/  IMAD.MOV R0, RZ, RZ, -R20 ;  /* 0x000000ffff007224 */ /* 0x000fc800078e0a14 */
[----:B------:R-:W-:Y:S01]  /*0b20*/  @!P1 IMAD.MOV.U32 R20, RZ, RZ, R0 ;  /* 0x000000ffff149224 */ /* 0x000fe200078e0000 */
[----:B-1----:R-:W-:-:S10]  /*0b30*/  DMUL R22, R10, UR4 ;  /* 0x000000040a167c28 */ /* 0x002fd40008000000 */
[----:B------:R-:W1:Y:S02]  /*0b40*/  F2F.F32.F64 R22, R22 ;  /* 0x0000001600167310 */ /* 0x000e640000301000 */
[----:B01----:R-:W-:-:S07]  /*0b50*/  FSEL R19, -R22, R22, !P0 ;  /* 0x0000001616137208 */ /* 0x003fce0004000100 */
.L_x_7:
[----:B------:R-:W-:Y:S05]  /*0b60*/  BSYNC.RECONVERGENT B0 ;  /* 0x0000000000007941 */ /* 0x000fea0003800200 */
.L_x_6:
[----:B------:R-:W-:Y:S01]  /*0b70*/  UMOV UR4, 0xffffffff ;  /* 0xffffffff00047882 */ /* 0x000fe20000000000 */
[----:B------:R-:W-:Y:S01]  /*0b80*/  LOP3.LUT P1, RZ, R20, 0x2, RZ, 0xc0, !PT ;  /* 0x0000000214ff7812 */ /* 0x000fe2000782c0ff */
[----:B------:R-:W-:-:S06]  /*0b90*/  USHF.L.U32 UR4, UR4, UR7, URZ ;  /* 0x0000000704047299 */ /* 0x000fcc00080006ff */
[----:B------:R-:W-:Y:S01]  /*0ba0*/  LOP3.LUT R0, R12, UR4, RZ, 0xc0, !PT ;  /* 0x000000040c007c12 */ /* 0x000fe2000f8ec0ff */
[----:B------:R-:W-:Y:S02]  /*0bb0*/  UMOV UR4, 0x4 ;  /* 0x0000000400047882 */ /* 0x000fe40000000000 */
[----:B------:R-:W-:Y:S02]  /*0bc0*/  USHF.L.U32 UR4, UR4, UR7, URZ ;  /* 0x0000000704047299 */ /* 0x000fe400080006ff */
[----:B------:R-:W-:Y:S02]  /*0bd0*/  IMAD.IADD R0, R13, 0x1, R0 ;  /* 0x000000010d007824 */ /* 0x000fe400078e0200 */
[----:B------:R-:W-:-:S03]  /*0be0*/  FMUL R13, R19, R19 ;  /* 0x00000013130d7220 */ /* 0x000fc60000400000 */
[----:B------:R-:W-:Y:S01]  /*0bf0*/  LEA R4, R0, UR6, 0x3 ;  /* 0x0000000600047c11 */ /* 0x000fe2000f8e18ff */
[----:B------:R-:W-:Y:S01]  /*0c00*/  FFMA R14, R13, R14, -0.0013887860113754868507 ;  /* 0xbab607ed0d0e7423 */ /* 0x000fe2000000000e */
[----:B------:R-:W-:-:S03]  /*0c10*/  LOP3.LUT R0, R20, 0x1, RZ, 0xc0, !PT ;  /* 0x0000000114007812 */ /* 0x000fc600078ec0ff */
[----:B------:R-:W0:Y:S01]  /*0c20*/  LDS.64 R2, [R4+UR4] ;  /* 0x0000000404027984 */ /* 0x000e220008000a00 */
[----:B------:R-:W-:-:S03]  /*0c30*/  ISETP.NE.U32.AND P0, PT, R0, 0x1, PT ;  /* 0x000000010000780c */ /* 0x000fc60003f05070 */
[----:B------:R-:W1:Y:S01]  /*0c40*/  LDS.64 R10, [R4] ;  /* 0x00000000040a7984 */ /* 0x000e620000000a00 */
[----:B------:R-:W-:Y:S02]  /*0c50*/  FSEL R16, R16, 0.041666727513074874878, P0 ;  /* 0x3d2aaabb10107808 */ /* 0x000fe40000000000 */
[----:B------:R-:W-:Y:S02]  /*0c60*/  FSEL R14, R14, -0.00019574658654164522886, !P0 ;  /* 0xb94d41530e0e7808 */ /* 0x000fe40004000000 */
[----:B------:R-:W-:Y:S02]  /*0c70*/  FSEL R17, -R17, -0.4999999701976776123, P0 ;  /* 0xbeffffff11117808 */ /* 0x000fe40000000100 */
[----:B------:R-:W-:Y:S01]  /*0c80*/  FSEL R0, R19, 1, P0 ;  /* 0x3f80000013007808 */ /* 0x000fe20000000000 */
[----:B------:R-:W-:Y:S01]  /*0c90*/  FFMA R14, R13, R14, R16 ;  /* 0x0000000e0d0e7223 */ /* 0x000fe20000000010 */
[----:B------:R-:W-:Y:S01]  /*0ca0*/  BAR.SYNC.DEFER_BLOCKING 0x0 ;  /* 0x0000000000007b1d */ /* 0x000fe20000010000 */
[----:B------:R-:W-:Y:S01]  /*0cb0*/  ISETP.NE.AND P0, PT, R9, UR7, PT ;  /* 0x0000000709007c0c */ /* 0x000fe2000bf05270 */
[----:B------:R-:W-:Y:S01]  /*0cc0*/  UIADD3 UR7, UPT, UPT, UR7, 0x1, URZ ;  /* 0x0000000107077890 */ /* 0x000fe2000fffe0ff */
[C---:B------:R-:W-:Y:S01]  /*0cd0*/  FFMA R14, R13.reuse, R14, R17 ;  /* 0x0000000e0d0e7223 */ /* 0x040fe20000000011 */
[----:B------:R-:W-:-:S04]  /*0ce0*/  FFMA R13, R13, R0, RZ ;  /* 0x000000000d0d7223 */ /* 0x000fc800000000ff */
[----:B------:R-:W-:-:S04]  /*0cf0*/  FFMA R0, R13, R14, R0 ;  /* 0x0000000e0d007223 */ /* 0x000fc80000000000 */
[----:B------:R-:W-:-:S04]  /*0d00*/  @P1 FADD R0, RZ, -R0 ;  /* 0x80000000ff001221 */ /* 0x000fc80000000000 */
[C---:B0-----:R-:W-:Y:S01]  /*0d10*/  FMUL R13, R0.reuse, R3 ;  /* 0x00000003000d7220 */ /* 0x041fe20000400000 */
[----:B------:R-:W-:-:S03]  /*0d20*/  FMUL R0, R0, R2 ;  /* 0x0000000200007220 */ /* 0x000fc60000400000 */
[C---:B------:R-:W-:Y:S01]  /*0d30*/  FFMA R13, R18.reuse, R2, -R13 ;  /* 0x00000002120d7223 */ /* 0x040fe2000000080d */
[----:B------:R-:W-:-:S03]  /*0d40*/  FFMA R0, R18, R3, R0 ;  /* 0x0000000312007223 */ /* 0x000fc60000000000 */
[C-C-:B-1----:R-:W-:Y:S01]  /*0d50*/  FADD R2, R10.reuse, R13.reuse ;  /* 0x0000000d0a027221 */ /* 0x142fe20000000000 */
[C-C-:B------:R-:W-:Y:S01]  /*0d60*/  FADD R3, R11.reuse, R0.reuse ;  /* 0x000000000b037221 */ /* 0x140fe20000000000 */
[----:B------:R-:W-:Y:S01]  /*0d70*/  FADD R10, R10, -R13 ;  /* 0x8000000d0a0a7221 */ /* 0x000fe20000000000 */
[----:B------:R-:W-:-:S03]  /*0d80*/  FADD R11, R11, -R0 ;  /* 0x800000000b0b7221 */ /* 0x000fc60000000000 */
[----:B------:R1:W-:Y:S04]  /*0d90*/  STS.64 [R4], R2 ;  /* 0x0000000204007388 */ /* 0x0003e80000000a00 */
[----:B------:R1:W-:Y:S01]  /*0da0*/  STS.64 [R4+UR4], R10 ;  /* 0x0000000a04007988 */ /* 0x0003e20008000a04 */
[----:B------:R-:W-:Y:S06]  /*0db0*/  BAR.SYNC.DEFER_BLOCKING 0x0 ;  /* 0x0000000000007b1d */ /* 0x000fec0000010000 */
[----:B------:R-:W-:Y:S05]  /*0dc0*/  @P0 BRA `(.L_x_9) ;  /* 0xfffffff000e80947 */ /* 0x000fea000383ffff */
.L_x_0:
[----:B01----:R-:W0:Y:S04]  /*0dd0*/  LDS.64 R4, [R5] ;  /* 0x0000000005047984 */ /* 0x003e280000000a00 */
[----:B0-----:R-:W-:Y:S04]  /*0de0*/  STG.E desc[UR8][R6.64], R4 ;  /* 0x0000000406007986 */ /* 0x001fe8000c101908 */
[----:B------:R-:W-:Y:S01]  /*0df0*/  STG.E desc[UR8][R6.64+0x4], R5 ;  /* 0x0000040506007986 */ /* 0x000fe2000c101908 */
[----:B------:R-:W-:Y:S05]  /*0e00*/  EXIT ;  /* 0x000000000000794d */ /* 0x000fea0003800000 */
        .weak           $__internal_0_$__cuda_sm3x_div_rn_noftz_f32_slowpath
        .type           $__internal_0_$__cuda_sm3x_div_rn_noftz_f32_slowpath,@function
        .size           $__internal_0_$__cuda_sm3x_div_rn_noftz_f32_slowpath,(.L_x_22 - $__internal_0_$__cuda_sm3x_div_rn_noftz_f32_slowpath)
$__internal_0_$__cuda_sm3x_div_rn_noftz_f32_slowpath:
[----:B------:R-:W-:Y:S01]  /*0e10*/  SHF.R.U32.HI R8, RZ, 0x17, R11 ;  /* 0x00000017ff087819 */ /* 0x000fe2000001160b */
[----:B------:R-:W-:Y:S01]  /*0e20*/  BSSY.RECONVERGENT B1, `(.L_x_10) ;  /* 0x0000064000017945 */ /* 0x000fe20003800200 */
[--C-:B------:R-:W-:Y:S01]  /*0e30*/  SHF.R.U32.HI R3, RZ, 0x17, R0.reuse ;  /* 0x00000017ff037819 */ /* 0x100fe20000011600 */
[----:B------:R-:W-:Y:S01]  /*0e40*/  IMAD.MOV.U32 R10, RZ, RZ, R0 ;  /* 0x000000ffff0a7224 */ /* 0x000fe200078e0000 */
[----:B------:R-:W-:Y:S02]  /*0e50*/  LOP3.LUT R8, R8, 0xff, RZ, 0xc0, !PT ;  /* 0x000000ff08087812 */ /* 0x000fe400078ec0ff */
[----:B------:R-:W-:-:S03]  /*0e60*/  LOP3.LUT R16, R3, 0xff, RZ, 0xc0, !PT ;  /* 0x000000ff03107812 */ /* 0x000fc600078ec0ff */
[----:B------:R-:W-:Y:S02]  /*0e70*/  VIADD R15, R8, 0xffffffff ;  /* 0xffffffff080f7836 */ /* 0x000fe40000000000 */
[----:B------:R-:W-:-:S03]  /*0e80*/  VIADD R14, R16, 0xffffffff ;  /* 0xffffffff100e7836 */ /* 0x000fc60000000000 */
[----:B------:R-:W-:-:S04]  /*0e90*/  ISETP.GT.U32.AND P0, PT, R15, 0xfd, PT ;  /* 0x000000fd0f00780c */ /* 0x000fc80003f04070 */
[----:B------:R-:W-:-:S13]  /*0ea0*/  ISETP.GT.U32.OR P0, PT, R14, 0xfd, P0 ;  /* 0x000000fd0e00780c */ /* 0x000fda0000704470 */
[----:B------:R-:W-:Y:S01]  /*0eb0*/  @!P0 IMAD.MOV.U32 R4, RZ, RZ, RZ ;  /* 0x000000ffff048224 */ /* 0x000fe200078e00ff */
[----:B------:R-:W-:Y:S06]  /*0ec0*/  @!P0 BRA `(.L_x_11) ;  /* 0x0000000000608947 */ /* 0x000fec0003800000 */
[----:B------:R-:W-:Y:S01]  /*0ed0*/  FSETP.GTU.FTZ.AND P0, PT, |R0|, +INF , PT ;  /* 0x7f8000000000780b */ /* 0x000fe20003f1c200 */
[----:B------:R-:W-:Y:S01]  /*0ee0*/  IMAD.MOV.U32 R3, RZ, RZ, R11 ;  /* 0x000000ffff037224 */ /* 0x000fe200078e000b */
[----:B------:R-:W-:-:S04]  /*0ef0*/  FSETP.GTU.FTZ.AND P1, PT, |R11|, +INF , PT ;  /* 0x7f8000000b00780b */ /* 0x000fc80003f3c200 */
[----:B------:R-:W-:-:S13]  /*0f00*/  PLOP3.LUT P0, PT, P0, P1, PT, 0xf8, 0x8f ;  /* 0x00000000008f781c */ /* 0x000fda0000703f70 */
[----:B------:R-:W-:Y:S05]  /*0f10*/  @P0 BRA `(.L_x_12) ;  /* 0x00000004004c0947 */ /* 0x000fea0003800000 */
[----:B------:R-:W-:-:S13]  /*0f20*/  LOP3.LUT P0, RZ, R11, 0x7fffffff, R10, 0xc8, !PT ;  /* 0x7fffffff0bff7812 */ /* 0x000fda000780c80a */
[----:B------:R-:W-:Y:S05]  /*0f30*/  @!P0 BRA `(.L_x_13) ;  /* 0x00000004003c8947 */ /* 0x000fea0003800000 */
[C---:B------:R-:W-:Y:S02]  /*0f40*/  FSETP.NEU.FTZ.AND P2, PT, |R0|.reuse, +INF , PT ;  /* 0x7f8000000000780b */ /* 0x040fe40003f5d200 */
[----:B------:R-:W-:Y:S02]  /*0f50*/  FSETP.NEU.FTZ.AND P1, PT, |R3|, +INF , PT ;  /* 0x7f8000000300780b */ /* 0x000fe40003f3d200 */
[----:B------:R-:W-:-:S11]  /*0f60*/  FSETP.NEU.FTZ.AND P0, PT, |R0|, +INF , PT ;  /* 0x7f8000000000780b */ /* 0x000fd60003f1d200 */
[----:B------:R-:W-:Y:S05]  /*0f70*/  @!P1 BRA !P2, `(.L_x_13) ;  /* 0x00000004002c9947 */ /* 0x000fea0005000000 */
[----:B------:R-:W-:-:S04]  /*0f80*/  LOP3.LUT P2, RZ, R10, 0x7fffffff, RZ, 0xc0, !PT ;  /* 0x7fffffff0aff7812 */ /* 0x000fc8000784c0ff */
[----:B------:R-:W-:-:S13]  /*0f90*/  PLOP3.LUT P1, PT, P1, P2, PT, 0x2f, 0xf2 ;  /* 0x0000000000f2781c */ /* 0x000fda0000f24577 */
[----:B------:R-:W-:Y:S05]  /*0fa0*/  @P1 BRA `(.L_x_14) ;  /* 0x0000000400181947 */ /* 0x000fea0003800000 */
[----:B------:R-:W-:-:S04]  /*0fb0*/  LOP3.LUT P1, RZ, R11, 0x7fffffff, RZ, 0xc0, !PT ;  /* 0x7fffffff0bff7812 */ /* 0x000fc8000782c0ff */
[----:B------:R-:W-:-:S13]  /*0fc0*/  PLOP3.LUT P0, PT, P0, P1, PT, 0x2f, 0xf2 ;  /* 0x0000000000f2781c */ /* 0x000fda0000702577 */
[----:B------:R-:W-:Y:S05]  /*0fd0*/  @P0 BRA `(.L_x_15) ;  /* 0x0000000400000947 */ /* 0x000fea0003800000 */
[----:B------:R-:W-:Y:S02]  /*0fe0*/  ISETP.GE.AND P0, PT, R14, RZ, PT ;  /* 0x000000ff0e00720c */ /* 0x000fe40003f06270 */
[----:B------:R-:W-:-:S11]  /*0ff0*/  ISETP.GE.AND P1, PT, R15, RZ, PT ;  /* 0x000000ff0f00720c */ /* 0x000fd60003f26270 */
[----:B------:R-:W-:Y:S02]  /*1000*/  @P0 IMAD.MOV.U32 R4, RZ, RZ, RZ ;  /* 0x000000ffff040224 */ /* 0x000fe400078e00ff */
[----:B------:R-:W-:Y:S01]  /*1010*/  @!P0 FFMA R10, R0, 1.84467440737095516160e+19, RZ ;  /* 0x5f800000000a8823 */ /* 0x000fe200000000ff */
[----:B------:R-:W-:Y:S02]  /*1020*/  @!P0 IMAD.MOV.U32 R4, RZ, RZ, -0x40 ;  /* 0xffffffc0ff048424 */ /* 0x000fe400078e00ff */
[----:B------:R-:W-:Y:S02]  /*1030*/  @!P1 FFMA R11, R3, 1.84467440737095516160e+19, RZ ;  /* 0x5f800000030b9823 */ /* 0x000fe400000000ff */
[----:B------:R-:W-:-:S07]  /*1040*/  @!P1 VIADD R4, R4, 0x40 ;  /* 0x0000004004049836 */ /* 0x000fce0000000000 */
.L_x_11:
[----:B------:R-:W-:Y:S01]  /*1050*/  LEA R0, R8, 0xc0800000, 0x17 ;  /* 0xc080000008007811 */ /* 0x000fe200078eb8ff */
[----:B------:R-:W-:Y:S01]  /*1060*/  VIADD R3, R16, 0xffffff81 ;  /* 0xffffff8110037836 */ /* 0x000fe20000000000 */
[----:B------:R-:W-:Y:S03]  /*1070*/  BSSY.RECONVERGENT B2, `(.L_x_16) ;  /* 0x0000035000027945 */ /* 0x000fe60003800200 */
[----:B------:R-:W-:Y:S02]  /*1080*/  IMAD.IADD R11, R11, 0x1, -R0 ;  /* 0x000000010b0b7824 */ /* 0x000fe400078e0a00 */
[----:B------:R-:W-:Y:S02]  /*1090*/  IMAD R0, R3, -0x800000, R10 ;  /* 0xff80000003007824 */ /* 0x000fe400078e020a */
[----:B------:R0:W1:Y:S01]  /*10a0*/  MUFU.RCP R14, R11 ;  /* 0x0000000b000e7308 */ /* 0x0000620000001000 */
[----:B------:R-:W-:Y:S01]  /*10b0*/  FADD.FTZ R15, -R11, -RZ ;  /* 0x800000ff0b0f7221 */ /* 0x000fe20000010100 */
[----:B0-----:R-:W-:-:S05]  /*10c0*/  IADD3 R11, PT, PT, R3, 0x7f, -R8 ;  /* 0x0000007f030b7810 */ /* 0x001fca0007ffe808 */
[----:B------:R-:W-:Y:S02]  /*10d0*/  IMAD.IADD R11, R11, 0x1, R4 ;  /* 0x000000010b0b7824 */ /* 0x000fe400078e0204 */
[----:B-1----:R-:W-:-:S04]  /*10e0*/  FFMA R17, R14, R15, 1 ;  /* 0x3f8000000e117423 */ /* 0x002fc8000000000f */
[----:B------:R-:W-:-:S04]  /*10f0*/  FFMA R19, R14, R17, R14 ;  /* 0x000000110e137223 */ /* 0x000fc8000000000e */
[----:B------:R-:W-:-:S04]  /*1100*/  FFMA R10, R0, R19, RZ ;  /* 0x00000013000a7223 */ /* 0x000fc800000000ff */
[----:B------:R-:W-:-:S04]  /*1110*/  FFMA R17, R15, R10, R0 ;  /* 0x0000000a0f117223 */ /* 0x000fc80000000000 */
[----:B------:R-:W-:-:S04]  /*1120*/  FFMA R10, R19, R17, R10 ;  /* 0x00000011130a7223 */ /* 0x000fc8000000000a */
[----:B------:R-:W-:-:S04]  /*1130*/  FFMA R15, R15, R10, R0 ;  /* 0x0000000a0f0f7223 */ /* 0x000fc80000000000 */
[----:B------:R-:W-:-:S05]  /*1140*/  FFMA R0, R19, R15, R10 ;  /* 0x0000000f13007223 */ /* 0x000fca000000000a */
[----:B------:R-:W-:-:S04]  /*1150*/  SHF.R.U32.HI R3, RZ, 0x17, R0 ;  /* 0x00000017ff037819 */ /* 0x000fc80000011600 */
[----:B------:R-:W-:-:S05]  /*1160*/  LOP3.LUT R3, R3, 0xff, RZ, 0xc0, !PT ;  /* 0x000000ff03037812 */ /* 0x000fca00078ec0ff */
[----:B------:R-:W-:-:S04]  /*1170*/  IMAD.IADD R14, R3, 0x1, R11 ;  /* 0x00000001030e7824 */ /* 0x000fc800078e020b */
[----:B------:R-:W-:-:S05]  /*1180*/  VIADD R3, R14, 0xffffffff ;  /* 0xffffffff0e037836 */ /* 0x000fca0000000000 */
[----:B------:R-:W-:-:S13]  /*1190*/  ISETP.GE.U32.AND P0, PT, R3, 0xfe, PT ;  /* 0x000000fe0300780c */ /* 0x000fda0003f06070 */
[----:B------:R-:W-:Y:S05]  /*11a0*/  @!P0 BRA `(.L_x_17) ;  /* 0x0000000000808947 */ /* 0x000fea0003800000 */
[----:B------:R-:W-:-:S13]  /*11b0*/  ISETP.GT.AND P0, PT, R14, 0xfe, PT ;  /* 0x000000fe0e00780c */ /* 0x000fda0003f04270 */
[----:B------:R-:W-:Y:S05]  /*11c0*/  @P0 BRA `(.L_x_18) ;  /* 0x00000000006c0947 */ /* 0x000fea0003800000 */
[----:B------:R-:W-:-:S13]  /*11d0*/  ISETP.GE.AND P0, PT, R14, 0x1, PT ;  /* 0x000000010e00780c */ /* 0x000fda0003f06270 */
[----:B------:R-:W-:Y:S05]  /*11e0*/  @P0 BRA `(.L_x_19) ;  /* 0x0000000000740947 */ /* 0x000fea0003800000 */
[----:B------:R-:W-:Y:S02]  /*11f0*/  ISETP.GE.AND P0, PT, R14, -0x18, PT ;  /* 0xffffffe80e00780c */ /* 0x000fe40003f06270 */
[----:B------:R-:W-:-:S11]  /*1200*/  LOP3.LUT R0, R0, 0x80000000, RZ, 0xc0, !PT ;  /* 0x8000000000007812 */ /* 0x000fd600078ec0ff */
[----:B------:R-:W-:Y:S05]  /*1210*/  @!P0 BRA `(.L_x_19) ;  /* 0x0000000000688947 */ /* 0x000fea0003800000 */
[CCC-:B------:R-:W-:Y:S01]  /*1220*/  FFMA.RZ R3, R19.reuse, R15.reuse, R10.reuse ;  /* 0x0000000f13037223 */ /* 0x1c0fe2000000c00a */
[C---:B------:R-:W-:Y:S02]  /*1230*/  VIADD R11, R14.reuse, 0x20 ;  /* 0x000000200e0b7836 */ /* 0x040fe40000000000 */
[-CC-:B------:R-:W-:Y:S01]  /*1240*/  FFMA.RM R4, R19, R15.reuse, R10.reuse ;  /* 0x0000000f13047223 */ /* 0x180fe2000000400a */
[C---:B------:R-:W-:Y:S02]  /*1250*/  ISETP.NE.AND P2, PT, R14.reuse, RZ, PT ;  /* 0x000000ff0e00720c */ /* 0x040fe40003f45270 */
[----:B------:R-:W-:Y:S01]  /*1260*/  LOP3.LUT R8, R3, 0x7fffff, RZ, 0xc0, !PT ;  /* 0x007fffff03087812 */ /* 0x000fe200078ec0ff */
[----:B------:R-:W-:Y:S01]  /*1270*/  FFMA.RP R3, R19, R15, R10 ;  /* 0x0000000f13037223 */ /* 0x000fe2000000800a */
[----:B------:R-:W-:Y:S01]  /*1280*/  IMAD.MOV R10, RZ, RZ, -R14 ;  /* 0x000000ffff0a7224 */ /* 0x000fe200078e0a0e */
[----:B------:R-:W-:Y:S02]  /*1290*/  ISETP.NE.AND P1, PT, R14, RZ, PT ;  /* 0x000000ff0e00720c */ /* 0x000fe40003f25270 */
[----:B------:R-:W-:-:S02]  /*12a0*/  LOP3.LUT R8, R8, 0x800000, RZ, 0xfc, !PT ;  /* 0x0080000008087812 */ /* 0x000fc400078efcff */
[----:B------:R-:W-:Y:S02]  /*12b0*/  FSETP.NEU.FTZ.AND P0, PT, R3, R4, PT ;  /* 0x000000040300720b */ /* 0x000fe40003f1d000 */
[----:B------:R-:W-:Y:S02]  /*12c0*/  SHF.L.U32 R11, R8, R11, RZ ;  /* 0x0000000b080b7219 */ /* 0x000fe400000006ff */
[----:B------:R-:W-:Y:S02]  /*12d0*/  SEL R3, R10, RZ, P2 ;  /* 0x000000ff0a037207 */ /* 0x000fe40001000000 */
[----:B------:R-:W-:Y:S02]  /*12e0*/  ISETP.NE.AND P1, PT, R11, RZ, P1 ;  /* 0x000000ff0b00720c */ /* 0x000fe40000f25270 */
[----:B------:R-:W-:Y:S02]  /*12f0*/  SHF.R.U32.HI R3, RZ, R3, R8 ;  /* 0x00000003ff037219 */ /* 0x000fe40000011608 */
[----:B------:R-:W-:-:S02]  /*1300*/  PLOP3.LUT P0, PT, P0, P1, PT, 0xf8, 0x8f ;  /* 0x00000000008f781c */ /* 0x000fc40000703f70 */
[----:B------:R-:W-:Y:S02]  /*1310*/  SHF.R.U32.HI R11, RZ, 0x1, R3 ;  /* 0x00000001ff0b7819 */ /* 0x000fe40000011603 */
[----:B------:R-:W-:-:S04]  /*1320*/  SEL R4, RZ, 0x1, !P0 ;  /* 0x00000001ff047807 */ /* 0x000fc80004000000 */
[----:B------:R-:W-:-:S04]  /*1330*/  LOP3.LUT R4, R4, 0x1, R11, 0xf8, !PT ;  /* 0x0000000104047812 */ /* 0x000fc800078ef80b */
[----:B------:R-:W-:-:S05]  /*1340*/  LOP3.LUT R4, R4, R3, RZ, 0xc0, !PT ;  /* 0x0000000304047212 */ /* 0x000fca00078ec0ff */
[----:B------:R-:W-:-:S05]  /*1350*/  IMAD.IADD R11, R11, 0x1, R4 ;  /* 0x000000010b0b7824 */ /* 0x000fca00078e0204 */
[----:B------:R-:W-:Y:S01]  /*1360*/  LOP3.LUT R0, R11, R0, RZ, 0xfc, !PT ;  /* 0x000000000b007212 */ /* 0x000fe200078efcff */
[----:B------:R-:W-:Y:S06]  /*1370*/  BRA `(.L_x_19) ;  /* 0x0000000000107947 */ /* 0x000fec0003800000 */
.L_x_18:
[----:B------:R-:W-:-:S04]  /*1380*/  LOP3.LUT R0, R0, 0x80000000, RZ, 0xc0, !PT ;  /* 0x8000000000007812 */ /* 0x000fc800078ec0ff */
[----:B------:R-:W-:Y:S01]  /*1390*/  LOP3.LUT R0, R0, 0x7f800000, RZ, 0xfc, !PT ;  /* 0x7f80000000007812 */ /* 0x000fe200078efcff */
[----:B------:R-:W-:Y:S06]  /*13a0*/  BRA `(.L_x_19) ;  /* 0x0000000000047947 */ /* 0x000fec0003800000 */
.L_x_17:
[----:B------:R-:W-:-:S07]  /*13b0*/  IMAD R0, R11, 0x800000, R0 ;  /* 0x008000000b007824 */ /* 0x000fce00078e0200 */
.L_x_19:
[----:B------:R-:W-:Y:S05]  /*13c0*/  BSYNC.RECONVERGENT B2 ;  /* 0x0000000000027941 */ /* 0x000fea0003800200 */
.L_x_16:
[----:B------:R-:W-:Y:S05]  /*13d0*/  BRA `(.L_x_20) ;  /* 0x0000000000207947 */ /* 0x000fea0003800000 */
.L_x_15:
[----:B------:R-:W-:-:S04]  /*13e0*/  LOP3.LUT R0, R11, 0x80000000, R10, 0x48, !PT ;  /* 0x800000000b007812 */ /* 0x000fc800078e480a */
[----:B------:R-:W-:Y:S01]  /*13f0*/  LOP3.LUT R0, R0, 0x7f800000, RZ, 0xfc, !PT ;  /* 0x7f80000000007812 */ /* 0x000fe200078efcff */
[----:B------:R-:W-:Y:S06]  /*1400*/  BRA `(.L_x_20) ;  /* 0x0000000000147947 */ /* 0x000fec0003800000 */
.L_x_14:
[----:B------:R-:W-:Y:S01]  /*1410*/  LOP3.LUT R0, R11, 0x80000000, R10, 0x48, !PT ;  /* 0x800000000b007812 */ /* 0x000fe200078e480a */
[----:B------:R-:W-:Y:S06]  /*1420*/  BRA `(.L_x_20) ;  /* 0x00000000000c7947 */ /* 0x000fec0003800000 */
.L_x_13:
[----:B------:R-:W0:Y:S01]  /*1430*/  MUFU.RSQ R0, -QNAN ;  /* 0xffc0000000007908 */ /* 0x000e220000001400 */
[----:B------:R-:W-:Y:S05]  /*1440*/  BRA `(.L_x_20) ;  /* 0x0000000000047947 */ /* 0x000fea0003800000 */
.L_x_12:
[----:B------:R-:W-:-:S07]  /*1450*/  FADD.FTZ R0, R0, R3 ;  /* 0x0000000300007221 */ /* 0x000fce0000010000 */
.L_x_20:
[----:B------:R-:W-:Y:S05]  /*1460*/  BSYNC.RECONVERGENT B1 ;  /* 0x0000000000017941 */ /* 0x000fea0003800200 */
.L_x_10:
[----:B------:R-:W-:-:S04]  /*1470*/  IMAD.MOV.U32 R3, RZ, RZ, 0x0 ;  /* 0x00000000ff037424 */ /* 0x000fc800078e00ff */
[----:B0-----:R-:W-:Y:S05]  /*1480*/  RET.REL.NODEC R2 `(_Z9fftkernelP7Complexii) ;  /* 0xffffffe802dc7950 */ /* 0x001fea0003c3ffff */
.L_x_21:
[----:B------:R-:W-:-:S00]  /*1490*/  BRA `(.L_x_21) ;  /* 0xfffffffc00fc7947 */ /* 0x000fc0000383ffff */
[----:B------:R-:W-:-:S00]  /*14a0*/  NOP ;  /* 0x0000000000007918 */ /* 0x000fc00000000000 */
        /* <DEDUP_REMOVED lines=13> */
.L_x_22:


//--------------------- .nv.global.init           --------------------------
	.section	.nv.global.init,"aw",@progbits
	.align	4
.nv.global.init:
	.type		__cudart_i2opi_f,@object
	.size		__cudart_i2opi_f,(.L_0 - __cudart_i2opi_f)
__cudart_i2opi_f:
        /*0000*/ 	.byte	0x41, 0x90, 0x43, 0x3c, 0x99, 0x95, 0x62, 0xdb, 0xc0, 0xdd, 0x34, 0xf5, 0xd1, 0x57, 0x27, 0xfc
        /*0010*/ 	.byte	0x29, 0x15, 0x44, 0x4e, 0x6e, 0x83, 0xf9, 0xa2
.L_0:


//--------------------- .nv.shared._Z9fftkernelP7Complexii --------------------------
	.section	.nv.shared._Z9fftkernelP7Complexii,"aw",@nobits
	.sectionflags	@""
	.align	16
	.zero		1024


//--------------------- .nv.shared.reserved.0     --------------------------
	.section	.nv.shared.reserved.0,"aw",@nobits
	.weak		__nv_reservedSMEM_offset_0_alias
	.size		__nv_reservedSMEM_offset_0_alias, 0, 64
	.other		__nv_reservedSMEM_offset_0_alias,@"STO_CUDA_RESERVED_SHARED STV_DEFAULT"
__nv_reservedSMEM_offset_0_alias:
	.zero		0
	.zero		64


//--------------------- .nv.constant0._Z9fftkernelP7Complexii --------------------------
	.section	.nv.constant0._Z9fftkernelP7Complexii,"a",@progbits
	.sectionflags	@""
	.align	4
.nv.constant0._Z9fftkernelP7Complexii:
	.zero		912


//--------------------- SYMBOLS --------------------------

	.type		.nv.reservedSmem.offset0,@object
	.size		.nv.reservedSmem.offset0,0x4
	.type		.nv.reservedSmem.cap,@object
	.size		.nv.reservedSmem.cap,0x4
